//
// Generated by NVIDIA NVVM Compiler
//
// Compiler Build ID: CL-36424714
// Cuda compilation tools, release 13.0, V13.0.88
// Based on NVVM 20.0.0
//

.version 9.0
.target sm_100
.address_size 64

	// .globl	_Z13matrixProductPdS_S_iii

.visible .entry _Z13matrixProductPdS_S_iii(
	.param .u64 .ptr .align 1 _Z13matrixProductPdS_S_iii_param_0,
	.param .u64 .ptr .align 1 _Z13matrixProductPdS_S_iii_param_1,
	.param .u64 .ptr .align 1 _Z13matrixProductPdS_S_iii_param_2,
	.param .u32 _Z13matrixProductPdS_S_iii_param_3,
	.param .u32 _Z13matrixProductPdS_S_iii_param_4,
	.param .u32 _Z13matrixProductPdS_S_iii_param_5
)
{
	.reg .pred 	%p<10>;
	.reg .b32 	%r<45>;
	.reg .b64 	%rd<51>;
	.reg .b64 	%fd<56>;

	ld.param.u64 	%rd9, [_Z13matrixProductPdS_S_iii_param_0];
	ld.param.u64 	%rd10, [_Z13matrixProductPdS_S_iii_param_1];
	ld.param.u64 	%rd11, [_Z13matrixProductPdS_S_iii_param_2];
	ld.param.u32 	%r19, [_Z13matrixProductPdS_S_iii_param_3];
	ld.param.u32 	%r20, [_Z13matrixProductPdS_S_iii_param_4];
	cvta.to.global.u64 	%rd1, %rd10;
	cvta.to.global.u64 	%rd2, %rd9;
	cvta.to.global.u64 	%rd12, %rd11;
	mov.u32 	%r21, %tid.y;
	mov.u32 	%r22, %ntid.y;
	mov.u32 	%r23, %ctaid.y;
	mad.lo.s32 	%r1, %r22, %r23, %r21;
	mov.u32 	%r24, %tid.x;
	mov.u32 	%r25, %ntid.x;
	mov.u32 	%r26, %ctaid.x;
	mad.lo.s32 	%r2, %r25, %r26, %r24;
	mad.lo.s32 	%r27, %r19, %r1, %r2;
	mul.wide.s32 	%rd13, %r27, 8;
	add.s64 	%rd3, %rd12, %rd13;
	mov.b64 	%rd14, 0;
	st.global.u64 	[%rd3], %rd14;
	setp.lt.s32 	%p1, %r19, 1;
	@%p1 bra 	$L__BB0_12;
	add.s32 	%r29, %r20, %r1;
	mul.lo.s32 	%r3, %r29, %r19;
	and.b32  	%r4, %r19, 7;
	setp.lt.u32 	%p2, %r19, 8;
	mov.b32 	%r43, 0;
	mov.f64 	%fd53, 0d0000000000000000;
	@%p2 bra 	$L__BB0_4;
	and.b32  	%r30, %r19, 2147483640;
	neg.s32 	%r41, %r30;
	mul.wide.u32 	%rd15, %r19, 24;
	add.s64 	%rd4, %rd1, %rd15;
	mul.wide.u32 	%rd16, %r19, 32;
	add.s64 	%rd5, %rd1, %rd16;
	mul.wide.u32 	%rd17, %r19, 40;
	add.s64 	%rd6, %rd1, %rd17;
	mul.wide.u32 	%rd18, %r19, 48;
	add.s64 	%rd7, %rd1, %rd18;
	mul.wide.u32 	%rd19, %r19, 56;
	add.s64 	%rd8, %rd1, %rd19;
	mov.f64 	%fd53, 0d0000000000000000;
	mov.u32 	%r39, %r3;
	mov.u32 	%r40, %r2;
$L__BB0_3:
	.pragma "nounroll";
	and.b32  	%r43, %r19, 2147483640;
	mul.wide.s32 	%rd20, %r40, 8;
	mul.wide.u32 	%rd21, %r19, 8;
	add.s64 	%rd22, %rd1, %rd20;
	add.s64 	%rd23, %rd22, %rd21;
	mul.wide.u32 	%rd24, %r19, 16;
	add.s64 	%rd25, %rd22, %rd24;
	add.s64 	%rd26, %rd4, %rd20;
	add.s64 	%rd27, %rd5, %rd20;
	add.s64 	%rd28, %rd6, %rd20;
	add.s64 	%rd29, %rd7, %rd20;
	add.s64 	%rd30, %rd8, %rd20;
	mul.wide.s32 	%rd31, %r39, 8;
	add.s64 	%rd32, %rd2, %rd31;
	ld.global.f64 	%fd10, [%rd32];
	ld.global.f64 	%fd11, [%rd22];
	fma.rn.f64 	%fd12, %fd10, %fd11, %fd53;
	st.global.f64 	[%rd3], %fd12;
	ld.global.f64 	%fd13, [%rd32+8];
	ld.global.f64 	%fd14, [%rd23];
	fma.rn.f64 	%fd15, %fd13, %fd14, %fd12;
	st.global.f64 	[%rd3], %fd15;
	ld.global.f64 	%fd16, [%rd32+16];
	ld.global.f64 	%fd17, [%rd25];
	fma.rn.f64 	%fd18, %fd16, %fd17, %fd15;
	st.global.f64 	[%rd3], %fd18;
	ld.global.f64 	%fd19, [%rd32+24];
	ld.global.f64 	%fd20, [%rd26];
	fma.rn.f64 	%fd21, %fd19, %fd20, %fd18;
	st.global.f64 	[%rd3], %fd21;
	ld.global.f64 	%fd22, [%rd32+32];
	ld.global.f64 	%fd23, [%rd27];
	fma.rn.f64 	%fd24, %fd22, %fd23, %fd21;
	st.global.f64 	[%rd3], %fd24;
	ld.global.f64 	%fd25, [%rd32+40];
	ld.global.f64 	%fd26, [%rd28];
	fma.rn.f64 	%fd27, %fd25, %fd26, %fd24;
	st.global.f64 	[%rd3], %fd27;
	ld.global.f64 	%fd28, [%rd32+48];
	ld.global.f64 	%fd29, [%rd29];
	fma.rn.f64 	%fd30, %fd28, %fd29, %fd27;
	st.global.f64 	[%rd3], %fd30;
	ld.global.f64 	%fd31, [%rd32+56];
	ld.global.f64 	%fd32, [%rd30];
	fma.rn.f64 	%fd53, %fd31, %fd32, %fd30;
	st.global.f64 	[%rd3], %fd53;
	add.s32 	%r41, %r41, 8;
	shl.b32 	%r31, %r19, 3;
	add.s32 	%r40, %r40, %r31;
	add.s32 	%r39, %r39, 8;
	setp.ne.s32 	%p3, %r41, 0;
	@%p3 bra 	$L__BB0_3;
$L__BB0_4:
	setp.eq.s32 	%p4, %r4, 0;
	@%p4 bra 	$L__BB0_12;
	and.b32  	%r14, %r19, 3;
	setp.lt.u32 	%p5, %r4, 4;
	@%p5 bra 	$L__BB0_7;
	add.s32 	%r32, %r43, %r3;
	mul.wide.s32 	%rd33, %r32, 8;
	add.s64 	%rd34, %rd2, %rd33;
	ld.global.f64 	%fd33, [%rd34];
	mad.lo.s32 	%r33, %r43, %r19, %r2;
	mul.wide.s32 	%rd35, %r33, 8;
	add.s64 	%rd36, %rd1, %rd35;
	ld.global.f64 	%fd34, [%rd36];
	fma.rn.f64 	%fd35, %fd33, %fd34, %fd53;
	st.global.f64 	[%rd3], %fd35;
	ld.global.f64 	%fd36, [%rd34+8];
	mul.wide.u32 	%rd37, %r19, 8;
	add.s64 	%rd38, %rd36, %rd37;
	ld.global.f64 	%fd37, [%rd38];
	fma.rn.f64 	%fd38, %fd36, %fd37, %fd35;
	st.global.f64 	[%rd3], %fd38;
	ld.global.f64 	%fd39, [%rd34+16];
	add.s64 	%rd39, %rd38, %rd37;
	ld.global.f64 	%fd40, [%rd39];
	fma.rn.f64 	%fd41, %fd39, %fd40, %fd38;
	st.global.f64 	[%rd3], %fd41;
	ld.global.f64 	%fd42, [%rd34+24];
	add.s64 	%rd40, %rd39, %rd37;
	ld.global.f64 	%fd43, [%rd40];
	fma.rn.f64 	%fd53, %fd42, %fd43, %fd41;
	st.global.f64 	[%rd3], %fd53;
	add.s32 	%r43, %r43, 4;
$L__BB0_7:
	setp.eq.s32 	%p6, %r14, 0;
	@%p6 bra 	$L__BB0_12;
	setp.eq.s32 	%p7, %r14, 1;
	@%p7 bra 	$L__BB0_10;
	add.s32 	%r34, %r43, %r3;
	mul.wide.s32 	%rd41, %r34, 8;
	add.s64 	%rd42, %rd2, %rd41;
	ld.global.f64 	%fd44, [%rd42];
	mad.lo.s32 	%r35, %r43, %r19, %r2;
	mul.wide.s32 	%rd43, %r35, 8;
	add.s64 	%rd44, %rd1, %rd43;
	ld.global.f64 	%fd45, [%rd44];
	fma.rn.f64 	%fd46, %fd44, %fd45, %fd53;
	st.global.f64 	[%rd3], %fd46;
	ld.global.f64 	%fd47, [%rd42+8];
	mul.wide.u32 	%rd45, %r19, 8;
	add.s64 	%rd46, %rd44, %rd45;
	ld.global.f64 	%fd48, [%rd46];
	fma.rn.f64 	%fd53, %fd47, %fd48, %fd46;
	st.global.f64 	[%rd3], %fd53;
	add.s32 	%r43, %r43, 2;
$L__BB0_10:
	and.b32  	%r36, %r19, 1;
	setp.eq.b32 	%p8, %r36, 1;
	not.pred 	%p9, %p8;
	@%p9 bra 	$L__BB0_12;
	add.s32 	%r37, %r43, %r3;
	mul.wide.s32 	%rd47, %r37, 8;
	add.s64 	%rd48, %rd2, %rd47;
	ld.global.f64 	%fd49, [%rd48];
	mad.lo.s32 	%r38, %r43, %r19, %r2;
	mul.wide.s32 	%rd49, %r38, 8;
	add.s64 	%rd50, %rd1, %rd49;
	ld.global.f64 	%fd50, [%rd50];
	fma.rn.f64 	%fd51, %fd49, %fd50, %fd53;
	st.global.f64 	[%rd3], %fd51;
$L__BB0_12:
	ret;

}


// ===== COMPILED SASS (sm_100) =====

	.target	sm_100

	.elftype	@"ET_EXEC"


//--------------------- .note.nv.tkinfo           --------------------------
	.section	.note.nv.tkinfo,"",@"SHT_NOTE"
	.sectionflags	@"SHF_NOTE_NV_TKINFO"
	.tkinfo
        /*0018*/ 	.word	0x00000002
        /*0030*/ 	.string	""
        /*0030*/ 	.string	"ptxas"
        /*0030*/ 	.string	"Cuda compilation tools, release 13.0, V13.0.88"
        /*0030*/ 	.string	"Build cuda_13.0.r13.0/compiler.36424714_0"
        /*0030*/ 	.string	"-arch sm_100 -m 64 "



//--------------------- .note.nv.cuinfo           --------------------------
	.section	.note.nv.cuinfo,"",@"SHT_NOTE"
	.sectionflags	@"SHF_NOTE_NV_CUINFO"
        /*0018*/ 	.short	0x0002
        /*001a*/ 	.short	0x0064
        /*001c*/ 	.short	0x0082
	.zero		2


//--------------------- .nv.info                  --------------------------
	.section	.nv.info,"",@"SHT_CUDA_INFO"
	.align	4


	//----- nvinfo : EIATTR_REGCOUNT
	.align		4
        /*0000*/ 	.byte	0x04, 0x2f
        /*0002*/ 	.short	(.L_1 - .L_0)
	.align		4
.L_0:
        /*0004*/ 	.word	index@(_Z13matrixProductPdS_S_iii)
        /*0008*/ 	.word	0x0000001a


	//----- nvinfo : EIATTR_FRAME_SIZE
	.align		4
.L_1:
        /*000c*/ 	.byte	0x04, 0x11
        /*000e*/ 	.short	(.L_3 - .L_2)
	.align		4
.L_2:
        /*0010*/ 	.word	index@(_Z13matrixProductPdS_S_iii)
        /*0014*/ 	.word	0x00000000


	//----- nvinfo : EIATTR_MIN_STACK_SIZE
	.align		4
.L_3:
        /*0018*/ 	.byte	0x04, 0x12
        /*001a*/ 	.short	(.L_5 - .L_4)
	.align		4
.L_4:
        /*001c*/ 	.word	index@(_Z13matrixProductPdS_S_iii)
        /*0020*/ 	.word	0x00000000
.L_5:


//--------------------- .nv.compat                --------------------------
	.section	.nv.compat,"",@"SHT_CUDA_COMPAT_INFO"
	.align	4
        /*0000*/ 	.byte	0x02, 0x09, 0x00, 0x00, 0x02, 0x02, 0x01, 0x00, 0x02, 0x05, 0x05, 0x00, 0x03, 0x07, 0x01, 0x01
        /*0010*/ 	.byte	0x02, 0x03, 0x00, 0x00, 0x02, 0x06, 0x01, 0x00, 0x04, 0x0b, 0x08, 0x00, 0x01, 0x00, 0x00, 0x00
        /*0020*/ 	.byte	0x00, 0x00, 0x00, 0x00


//--------------------- .nv.info._Z13matrixProductPdS_S_iii --------------------------
	.section	.nv.info._Z13matrixProductPdS_S_iii,"",@"SHT_CUDA_INFO"
	.sectionflags	@""
	.align	4


	//----- nvinfo : EIATTR_CUDA_API_VERSION
	.align		4
        /*0000*/ 	.byte	0x04, 0x37
        /*0002*/ 	.short	(.L_7 - .L_6)
.L_6:
        /*0004*/ 	.word	0x00000082


	//----- nvinfo : EIATTR_KPARAM_INFO
	.align		4
.L_7:
        /*0008*/ 	.byte	0x04, 0x17
        /*000a*/ 	.short	(.L_9 - .L_8)
.L_8:
        /*000c*/ 	.word	0x00000000
        /*0010*/ 	.short	0x0005
        /*0012*/ 	.short	0x0020
        /*0014*/ 	.byte	0x00, 0xf0, 0x11, 0x00


	//----- nvinfo : EIATTR_KPARAM_INFO
	.align		4
.L_9:
        /*0018*/ 	.byte	0x04, 0x17
        /*001a*/ 	.short	(.L_11 - .L_10)
.L_10:
        /*001c*/ 	.word	0x00000000
        /*0020*/ 	.short	0x0004
        /*0022*/ 	.short	0x001c
        /*0024*/ 	.byte	0x00, 0xf0, 0x11, 0x00


	//----- nvinfo : EIATTR_KPARAM_INFO
	.align		4
.L_11:
        /*0028*/ 	.byte	0x04, 0x17
        /*002a*/ 	.short	(.L_13 - .L_12)
.L_12:
        /*002c*/ 	.word	0x00000000
        /*0030*/ 	.short	0x0003
        /*0032*/ 	.short	0x0018
        /*0034*/ 	.byte	0x00, 0xf0, 0x11, 0x00


	//----- nvinfo : EIATTR_KPARAM_INFO
	.align		4
.L_13:
        /*0038*/ 	.byte	0x04, 0x17
        /*003a*/ 	.short	(.L_15 - .L_14)
.L_14:
        /*003c*/ 	.word	0x00000000
        /*0040*/ 	.short	0x0002
        /*0042*/ 	.short	0x0010
        /*0044*/ 	.byte	0x00, 0xf5, 0x21, 0x00


	//----- nvinfo : EIATTR_KPARAM_INFO
	.align		4
.L_15:
        /*0048*/ 	.byte	0x04, 0x17
        /*004a*/ 	.short	(.L_17 - .L_16)
.L_16:
        /*004c*/ 	.word	0x00000000
        /*0050*/ 	.short	0x0001
        /*0052*/ 	.short	0x0008
        /*0054*/ 	.byte	0x00, 0xf5, 0x21, 0x00


	//----- nvinfo : EIATTR_KPARAM_INFO
	.align		4
.L_17:
        /*0058*/ 	.byte	0x04, 0x17
        /*005a*/ 	.short	(.L_19 - .L_18)
.L_18:
        /*005c*/ 	.word	0x00000000
        /*0060*/ 	.short	0x0000
        /*0062*/ 	.short	0x0000
        /*0064*/ 	.byte	0x00, 0xf5, 0x21, 0x00


	//----- nvinfo : EIATTR_SPARSE_MMA_MASK
	.align		4
.L_19:
        /*0068*/ 	.byte	0x03, 0x50
        /*006a*/ 	.short	0x0000


	//----- nvinfo : EIATTR_MAXREG_COUNT
	.align		4
        /*006c*/ 	.byte	0x03, 0x1b
        /*006e*/ 	.short	0x00ff


	//----- nvinfo : EIATTR_MERCURY_ISA_VERSION
	.align		4
        /*0070*/ 	.byte	0x03, 0x5f
        /*0072*/ 	.short	0x0101


	//----- nvinfo : EIATTR_VRC_CTA_INIT_COUNT
	.align		4
        /*0074*/ 	.byte	0x02, 0x4a
	.zero		1
	.zero		1


	//----- nvinfo : EIATTR_EXIT_INSTR_OFFSETS
	.align		4
        /*0078*/ 	.byte	0x04, 0x1c
        /*007a*/ 	.short	(.L_21 - .L_20)


	//   ....[0]....
.L_20:
        /*007c*/ 	.word	0x00000110


	//   ....[1]....
        /*0080*/ 	.word	0x000005e0


	//   ....[2]....
        /*0084*/ 	.word	0x00000800


	//   ....[3]....
        /*0088*/ 	.word	0x00000970


	//   ....[4]....
        /*008c*/ 	.word	0x00000a20


	//----- nvinfo : EIATTR_CBANK_PARAM_SIZE
	.align		4
.L_21:
        /*0090*/ 	.byte	0x03, 0x19
        /*0092*/ 	.short	0x0024


	//----- nvinfo : EIATTR_PARAM_CBANK
	.align		4
        /*0094*/ 	.byte	0x04, 0x0a
        /*0096*/ 	.short	(.L_23 - .L_22)
	.align		4
.L_22:
        /*0098*/ 	.word	index@(.nv.constant0._Z13matrixProductPdS_S_iii)
        /*009c*/ 	.short	0x0380
        /*009e*/ 	.short	0x0024


	//----- nvinfo : EIATTR_SW_WAR
	.align		4
.L_23:
        /*00a0*/ 	.byte	0x04, 0x36
        /*00a2*/ 	.short	(.L_25 - .L_24)
.L_24:
        /*00a4*/ 	.word	0x00000008
.L_25:


//--------------------- .nv.callgraph             --------------------------
	.section	.nv.callgraph,"",@"SHT_CUDA_CALLGRAPH"
	.align	4
	.sectionentsize	8
	.align		4
        /*0000*/ 	.word	0x00000000
	.align		4
        /*0004*/ 	.word	0xffffffff
	.align		4
        /*0008*/ 	.word	0x00000000
	.align		4
        /*000c*/ 	.word	0xfffffffe
	.align		4
        /*0010*/ 	.word	0x00000000
	.align		4
        /*0014*/ 	.word	0xfffffffd
	.align		4
        /*0018*/ 	.word	0x00000000
	.align		4
        /*001c*/ 	.word	0xfffffffc


//--------------------- .text._Z13matrixProductPdS_S_iii --------------------------
	.section	.text._Z13matrixProductPdS_S_iii,"ax",@progbits
	.align	128
        .global         _Z13matrixProductPdS_S_iii
        .type           _Z13matrixProductPdS_S_iii,@function
        .size           _Z13matrixProductPdS_S_iii,(.L_x_5 - _Z13matrixProductPdS_S_iii)
        .other          _Z13matrixProductPdS_S_iii,@"STO_CUDA_ENTRY STV_DEFAULT"
_Z13matrixProductPdS_S_iii:
.text._Z13matrixProductPdS_S_iii:
[----:B------:R-:W-:Y:S01]  /*0000*/  LDC R1, c[0x0][0x37c] ;  /* 0x0000df00ff017b82 */ /* 0x000fe20000000800 */
[----:B------:R-:W0:Y:S01]  /*0010*/  S2R R5, SR_TID.Y ;  /* 0x0000000000057919 */ /* 0x000e220000002200 */
[----:B------:R-:W1:Y:S06]  /*0020*/  LDCU UR18, c[0x0][0x398] ;  /* 0x00007300ff1277ac */ /* 0x000e6c0008000800 */
[----:B------:R-:W2:Y:S01]  /*0030*/  LDC.64 R2, c[0x0][0x390] ;  /* 0x0000e400ff027b82 */ /* 0x000ea20000000a00 */
[----:B------:R-:W0:Y:S01]  /*0040*/  S2R R0, SR_CTAID.Y ;  /* 0x0000000000007919 */ /* 0x000e220000002600 */
[----:B------:R-:W0:Y:S01]  /*0050*/  LDCU UR4, c[0x0][0x364] ;  /* 0x00006c80ff0477ac */ /* 0x000e220008000800 */
[----:B------:R-:W3:Y:S01]  /*0060*/  S2R R4, SR_TID.X ;  /* 0x0000000000047919 */ /* 0x000ee20000002100 */
[----:B------:R-:W3:Y:S01]  /*0070*/  LDCU UR5, c[0x0][0x360] ;  /* 0x00006c00ff0577ac */ /* 0x000ee20008000800 */
[----:B------:R-:W3:Y:S01]  /*0080*/  S2R R7, SR_CTAID.X ;  /* 0x0000000000077919 */ /* 0x000ee20000002500 */
[----:B------:R-:W4:Y:S01]  /*0090*/  LDCU.64 UR16, c[0x0][0x358] ;  /* 0x00006b00ff1077ac */ /* 0x000f220008000a00 */
[----:B-1----:R-:W-:-:S06]  /*00a0*/  UISETP.GE.AND UP0, UPT, UR18, 0x1, UPT ;  /* 0x000000011200788c */ /* 0x002fcc000bf06270 */
[----:B------:R-:W-:Y:S01]  /*00b0*/  PLOP3.LUT P0, PT, PT, PT, UP0, 0x80, 0x8 ;  /* 0x000000000008781c */ /* 0x000fe20003f0f008 */
[----:B0-----:R-:W-:Y:S02]  /*00c0*/  IMAD R5, R0, UR4, R5 ;  /* 0x0000000400057c24 */ /* 0x001fe4000f8e0205 */
[----:B---3--:R-:W-:-:S04]  /*00d0*/  IMAD R0, R7, UR5, R4 ;  /* 0x0000000507007c24 */ /* 0x008fc8000f8e0204 */
[----:B------:R-:W-:-:S04]  /*00e0*/  IMAD R7, R5, UR18, R0 ;  /* 0x0000001205077c24 */ /* 0x000fc8000f8e0200 */
[----:B--2---:R-:W-:-:S05]  /*00f0*/  IMAD.WIDE R2, R7, 0x8, R2 ;  /* 0x0000000807027825 */ /* 0x004fca00078e0202 */
[----:B----4-:R0:W-:Y:S01]  /*0100*/  STG.E.64 desc[UR16][R2.64], RZ ;  /* 0x000000ff02007986 */ /* 0x0101e2000c101b10 */
[----:B------:R-:W-:Y:S05]  /*0110*/  @!P0 EXIT ;  /* 0x000000000000894d */ /* 0x000fea0003800000 */
[----:B------:R-:W1:Y:S01]  /*0120*/  LDCU UR4, c[0x0][0x39c] ;  /* 0x00007380ff0477ac */ /* 0x000e620008000800 */
[----:B------:R-:W-:Y:S01]  /*0130*/  HFMA2 R7, -RZ, RZ, 0, 0 ;  /* 0x00000000ff077431 */ /* 0x000fe200000001ff */
[----:B------:R-:W-:Y:S01]  /*0140*/  CS2R R12, SRZ ;  /* 0x00000000000c7805 */ /* 0x000fe2000001ff00 */
[----:B------:R-:W-:Y:S01]  /*0150*/  UISETP.GE.U32.AND UP0, UPT, UR18, 0x8, UPT ;  /* 0x000000081200788c */ /* 0x000fe2000bf06070 */
[----:B-1----:R-:W-:-:S05]  /*0160*/  IADD3 R6, PT, PT, R5, UR4, RZ ;  /* 0x0000000405067c10 */ /* 0x002fca000fffe0ff */
[----:B------:R-:W-:-:S03]  /*0170*/  IMAD R6, R6, UR18, RZ ;  /* 0x0000001206067c24 */ /* 0x000fc6000f8e02ff */
[----:B------:R-:W-:Y:S05]  /*0180*/  BRA.U !UP0, `(.L_x_0) ;  /* 0x00000005080c7547 */ /* 0x000fea000b800000 */
[----:B------:R-:W1:Y:S01]  /*0190*/  LDCU.64 UR20, c[0x0][0x388] ;  /* 0x00007100ff1477ac */ /* 0x000e620008000a00 */
[----:B------:R-:W-:Y:S02]  /*01a0*/  MOV R8, R6 ;  /* 0x0000000600087202 */ /* 0x000fe40000000f00 */
[----:B------:R-:W-:Y:S02]  /*01b0*/  CS2R R12, SRZ ;  /* 0x00000000000c7805 */ /* 0x000fe4000001ff00 */
[----:B------:R-:W-:Y:S01]  /*01c0*/  MOV R7, R0 ;  /* 0x0000000000077202 */ /* 0x000fe20000000f00 */
[----:B------:R-:W-:-:S04]  /*01d0*/  ULOP3.LUT UR4, UR18, 0x7ffffff8, URZ, 0xc0, !UPT ;  /* 0x7ffffff812047892 */ /* 0x000fc8000f8ec0ff */
[----:B------:R-:W-:Y:S02]  /*01e0*/  UIADD3 UR4, UPT, UPT, -UR4, URZ, URZ ;  /* 0x000000ff04047290 */ /* 0x000fe4000fffe1ff */
[----:B-1----:R-:W-:Y:S02]  /*01f0*/  UIMAD.WIDE.U32 UR6, UR18, 0x18, UR20 ;  /* 0x00000018120678a5 */ /* 0x002fe4000f8e0014 */
[----:B------:R-:W-:Y:S02]  /*0200*/  UIMAD.WIDE.U32 UR8, UR18, 0x20, UR20 ;  /* 0x00000020120878a5 */ /* 0x000fe4000f8e0014 */
[----:B------:R-:W-:Y:S02]  /*0210*/  UIMAD.WIDE.U32 UR10, UR18, 0x28, UR20 ;  /* 0x00000028120a78a5 */ /* 0x000fe4000f8e0014 */
[----:B------:R-:W-:Y:S02]  /*0220*/  UIMAD.WIDE.U32 UR12, UR18, 0x30, UR20 ;  /* 0x00000030120c78a5 */ /* 0x000fe4000f8e0014 */
[----:B------:R-:W-:-:S12]  /*0230*/  UIMAD.WIDE.U32 UR14, UR18, 0x38, UR20 ;  /* 0x00000038120e78a5 */ /* 0x000fd8000f8e0014 */
.L_x_1:
[----:B------:R-:W1:Y:S01]  /*0240*/  LDC.64 R4, c[0x0][0x380] ;  /* 0x0000e000ff047b82 */ /* 0x000e620000000a00 */
[----:B------:R-:W-:-:S05]  /*0250*/  MOV R10, 0x8 ;  /* 0x00000008000a7802 */ /* 0x000fca0000000f00 */
[----:B------:R-:W-:-:S05]  /*0260*/  IMAD.WIDE R10, R7, R10, UR20 ;  /* 0x00000014070a7e25 */ /* 0x000fca000f8e020a */
[----:B------:R-:W2:Y:S01]  /*0270*/  LDG.E.64 R16, desc[UR16][R10.64] ;  /* 0x000000100a107981 */ /* 0x000ea2000c1e1b00 */
[----:B-1----:R-:W-:-:S05]  /*0280*/  IMAD.WIDE R4, R8, 0x8, R4 ;  /* 0x0000000808047825 */ /* 0x002fca00078e0204 */
[----:B------:R-:W2:Y:S01]  /*0290*/  LDG.E.64 R14, desc[UR16][R4.64] ;  /* 0x00000010040e7981 */ /* 0x000ea2000c1e1b00 */
[----:B------:R-:W-:Y:S01]  /*02a0*/  MOV R9, UR18 ;  /* 0x0000001200097c02 */ /* 0x000fe20008000f00 */
[----:B--2---:R-:W-:-:S04]  /*02b0*/  DFMA R16, R14, R16, R12 ;  /* 0x000000100e10722b */ /* 0x004fc8000000000c */
[----:B---3--:R-:W-:-:S03]  /*02c0*/  IMAD.WIDE.U32 R12, R9, 0x8, R10 ;  /* 0x00000008090c7825 */ /* 0x008fc600078e000a */
[----:B------:R1:W-:Y:S04]  /*02d0*/  STG.E.64 desc[UR16][R2.64], R16 ;  /* 0x0000001002007986 */ /* 0x0003e8000c101b10 */
[----:B------:R-:W2:Y:S04]  /*02e0*/  LDG.E.64 R12, desc[UR16][R12.64] ;  /* 0x000000100c0c7981 */ /* 0x000ea8000c1e1b00 */
[----:B------:R-:W2:Y:S02]  /*02f0*/  LDG.E.64 R14, desc[UR16][R4.64+0x8] ;  /* 0x00000810040e7981 */ /* 0x000ea4000c1e1b00 */
[----:B--2---:R-:W-:Y:S01]  /*0300*/  DFMA R18, R14, R12, R16 ;  /* 0x0000000c0e12722b */ /* 0x004fe20000000010 */
[----:B------:R-:W-:-:S06]  /*0310*/  IMAD.WIDE.U32 R14, R9, 0x10, R10 ;  /* 0x00000010090e7825 */ /* 0x000fcc00078e000a */
[----:B------:R2:W-:Y:S04]  /*0320*/  STG.E.64 desc[UR16][R2.64], R18 ;  /* 0x0000001202007986 */ /* 0x0005e8000c101b10 */
[----:B------:R-:W3:Y:S04]  /*0330*/  LDG.E.64 R14, desc[UR16][R14.64] ;  /* 0x000000100e0e7981 */ /* 0x000ee8000c1e1b00 */
[----:B------:R-:W3:Y:S01]  /*0340*/  LDG.E.64 R10, desc[UR16][R4.64+0x10] ;  /* 0x00001010040a7981 */ /* 0x000ee2000c1e1b00 */
[----:B------:R-:W-:-:S05]  /*0350*/  MOV R22, 0x8 ;  /* 0x0000000800167802 */ /* 0x000fca0000000f00 */
[----:B------:R-:W-:Y:S01]  /*0360*/  IMAD.WIDE R22, R7, R22, UR6 ;  /* 0x0000000607167e25 */ /* 0x000fe2000f8e0216 */
[----:B---3--:R-:W-:-:S07]  /*0370*/  DFMA R10, R10, R14, R18 ;  /* 0x0000000e0a0a722b */ /* 0x008fce0000000012 */
[----:B------:R3:W-:Y:S04]  /*0380*/  STG.E.64 desc[UR16][R2.64], R10 ;  /* 0x0000000a02007986 */ /* 0x0007e8000c101b10 */
[----:B-1----:R-:W4:Y:S04]  /*0390*/  LDG.E.64 R16, desc[UR16][R22.64] ;  /* 0x0000001016107981 */ /* 0x002f28000c1e1b00 */
[----:B------:R-:W4:Y:S01]  /*03a0*/  LDG.E.64 R12, desc[UR16][R4.64+0x18] ;  /* 0x00001810040c7981 */ /* 0x000f22000c1e1b00 */
[----:B------:R-:W-:-:S05]  /*03b0*/  MOV R20, 0x8 ;  /* 0x0000000800147802 */ /* 0x000fca0000000f00 */
[----:B------:R-:W-:Y:S01]  /*03c0*/  IMAD.WIDE R20, R7, R20, UR8 ;  /* 0x0000000807147e25 */ /* 0x000fe2000f8e0214 */
[----:B----4-:R-:W-:-:S07]  /*03d0*/  DFMA R12, R12, R16, R10 ;  /* 0x000000100c0c722b */ /* 0x010fce000000000a */
[----:B------:R1:W-:Y:S04]  /*03e0*/  STG.E.64 desc[UR16][R2.64], R12 ;  /* 0x0000000c02007986 */ /* 0x0003e8000c101b10 */
[----:B------:R-:W4:Y:S04]  /*03f0*/  LDG.E.64 R16, desc[UR16][R20.64] ;  /* 0x0000001014107981 */ /* 0x000f28000c1e1b00 */
[----:B------:R-:W4:Y:S01]  /*0400*/  LDG.E.64 R14, desc[UR16][R4.64+0x20] ;  /* 0x00002010040e7981 */ /* 0x000f22000c1e1b00 */
[----:B--2---:R-:W-:-:S05]  /*0410*/  MOV R18, 0x8 ;  /* 0x0000000800127802 */ /* 0x004fca0000000f00 */
[----:B---3--:R-:W-:Y:S01]  /*0420*/  IMAD.WIDE R10, R7, R18, UR10 ;  /* 0x0000000a070a7e25 */ /* 0x008fe2000f8e0212 */
[----:B----4-:R-:W-:-:S07]  /*0430*/  DFMA R16, R14, R16, R12 ;  /* 0x000000100e10722b */ /* 0x010fce000000000c */
[----:B------:R2:W-:Y:S04]  /*0440*/  STG.E.64 desc[UR16][R2.64], R16 ;  /* 0x0000001002007986 */ /* 0x0005e8000c101b10 */
[----:B------:R-:W3:Y:S04]  /*0450*/  LDG.E.64 R10, desc[UR16][R10.64] ;  /* 0x000000100a0a7981 */ /* 0x000ee8000c1e1b00 */
[----:B------:R-:W3:Y:S01]  /*0460*/  LDG.E.64 R14, desc[UR16][R4.64+0x28] ;  /* 0x00002810040e7981 */ /* 0x000ee2000c1e1b00 */
[----:B------:R-:W-:Y:S01]  /*0470*/  MOV R22, 0x8 ;  /* 0x0000000800167802 */ /* 0x000fe20000000f00 */
[----:B---3--:R-:W-:-:S04]  /*0480*/  DFMA R18, R14, R10, R16 ;  /* 0x0000000a0e12722b */ /* 0x008fc80000000010 */
[----:B------:R-:W-:-:S03]  /*0490*/  IMAD.WIDE R14, R7, R22, UR12 ;  /* 0x0000000c070e7e25 */ /* 0x000fc6000f8e0216 */
[----:B------:R3:W-:Y:S04]  /*04a0*/  STG.E.64 desc[UR16][R2.64], R18 ;  /* 0x0000001202007986 */ /* 0x0007e8000c101b10 */
[----:B------:R-:W4:Y:S04]  /*04b0*/  LDG.E.64 R14, desc[UR16][R14.64] ;  /* 0x000000100e0e7981 */ /* 0x000f28000c1e1b00 */
[----:B-1----:R-:W4:Y:S01]  /*04c0*/  LDG.E.64 R12, desc[UR16][R4.64+0x30] ;  /* 0x00003010040c7981 */ /* 0x002f22000c1e1b00 */
[----:B--2---:R-:W-:Y:S01]  /*04d0*/  IMAD.WIDE R16, R7, R22, UR14 ;  /* 0x0000000e07107e25 */ /* 0x004fe2000f8e0216 */
[----:B----4-:R-:W-:-:S07]  /*04e0*/  DFMA R20, R12, R14, R18 ;  /* 0x0000000e0c14722b */ /* 0x010fce0000000012 */
[----:B------:R3:W-:Y:S04]  /*04f0*/  STG.E.64 desc[UR16][R2.64], R20 ;  /* 0x0000001402007986 */ /* 0x0007e8000c101b10 */
[----:B------:R-:W2:Y:S04]  /*0500*/  LDG.E.64 R12, desc[UR16][R4.64+0x38] ;  /* 0x00003810040c7981 */ /* 0x000ea8000c1e1b00 */
[----:B------:R-:W2:Y:S01]  /*0510*/  LDG.E.64 R16, desc[UR16][R16.64] ;  /* 0x0000001010107981 */ /* 0x000ea2000c1e1b00 */
[----:B------:R-:W-:-:S04]  /*0520*/  UIADD3 UR4, UPT, UPT, UR4, 0x8, URZ ;  /* 0x0000000804047890 */ /* 0x000fc8000fffe0ff */
[----:B------:R-:W-:Y:S01]  /*0530*/  UISETP.NE.AND UP0, UPT, UR4, URZ, UPT ;  /* 0x000000ff0400728c */ /* 0x000fe2000bf05270 */
[----:B------:R-:W-:Y:S02]  /*0540*/  MOV R10, UR18 ;  /* 0x00000012000a7c02 */ /* 0x000fe40008000f00 */
[----:B------:R-:W-:Y:S02]  /*0550*/  IADD3 R8, PT, PT, R8, 0x8, RZ ;  /* 0x0000000808087810 */ /* 0x000fe40007ffe0ff */
[----:B------:R-:W-:Y:S01]  /*0560*/  LEA R7, R10, R7, 0x3 ;  /* 0x000000070a077211 */ /* 0x000fe200078e18ff */
[----:B--2---:R-:W-:-:S07]  /*0570*/  DFMA R12, R12, R16, R20 ;  /* 0x000000100c0c722b */ /* 0x004fce0000000014 */
[----:B------:R3:W-:Y:S01]  /*0580*/  STG.E.64 desc[UR16][R2.64], R12 ;  /* 0x0000000c02007986 */ /* 0x0007e2000c101b10 */
[----:B------:R-:W-:Y:S05]  /*0590*/  BRA.U UP0, `(.L_x_1) ;  /* 0xfffffffd00287547 */ /* 0x000fea000b83ffff */
[----:B------:R-:W-:-:S06]  /*05a0*/  ULOP3.LUT UR4, UR18, 0x7ffffff8, URZ, 0xc0, !UPT ;  /* 0x7ffffff812047892 */ /* 0x000fcc000f8ec0ff */
[----:B------:R-:W-:-:S07]  /*05b0*/  MOV R7, UR4 ;  /* 0x0000000400077c02 */ /* 0x000fce0008000f00 */
.L_x_0:
[----:B------:R-:W-:-:S06]  /*05c0*/  ULOP3.LUT UR4, UR18, 0x7, URZ, 0xc0, !UPT ;  /* 0x0000000712047892 */ /* 0x000fcc000f8ec0ff */
[----:B------:R-:W-:-:S13]  /*05d0*/  ISETP.NE.AND P0, PT, RZ, UR4, PT ;  /* 0x00000004ff007c0c */ /* 0x000fda000bf05270 */
[----:B------:R-:W-:Y:S05]  /*05e0*/  @!P0 EXIT ;  /* 0x000000000000894d */ /* 0x000fea0003800000 */
[----:B------:R-:W-:Y:S02]  /*05f0*/  UISETP.GE.U32.AND UP0, UPT, UR4, 0x4, UPT ;  /* 0x000000040400788c */ /* 0x000fe4000bf06070 */
[----:B------:R-:W-:-:S07]  /*0600*/  ULOP3.LUT UR4, UR18, 0x3, URZ, 0xc0, !UPT ;  /* 0x0000000312047892 */ /* 0x000fce000f8ec0ff */
[----:B------:R-:W-:Y:S05]  /*0610*/  BRA.U !UP0, `(.L_x_2) ;  /* 0x0000000108747547 */ /* 0x000fea000b800000 */
[----:B------:R-:W1:Y:S01]  /*0620*/  LDC.64 R4, c[0x0][0x380] ;  /* 0x0000e000ff047b82 */ /* 0x000e620000000a00 */
[----:B------:R-:W-:Y:S01]  /*0630*/  IADD3 R9, PT, PT, R6, R7, RZ ;  /* 0x0000000706097210 */ /* 0x000fe20007ffe0ff */
[----:B------:R-:W-:-:S06]  /*0640*/  IMAD R15, R7, UR18, R0 ;  /* 0x00000012070f7c24 */ /* 0x000fcc000f8e0200 */
[----:B------:R-:W2:Y:S01]  /*0650*/  LDC.64 R10, c[0x0][0x388] ;  /* 0x0000e200ff0a7b82 */ /* 0x000ea20000000a00 */
[----:B-1----:R-:W-:-:S05]  /*0660*/  IMAD.WIDE R4, R9, 0x8, R4 ;  /* 0x0000000809047825 */ /* 0x002fca00078e0204 */
[----:B------:R-:W4:Y:S01]  /*0670*/  LDG.E.64 R8, desc[UR16][R4.64] ;  /* 0x0000001004087981 */ /* 0x000f22000c1e1b00 */
[----:B--2---:R-:W-:-:S05]  /*0680*/  IMAD.WIDE R10, R15, 0x8, R10 ;  /* 0x000000080f0a7825 */ /* 0x004fca00078e020a */
[----:B------:R-:W4:Y:S01]  /*0690*/  LDG.E.64 R14, desc[UR16][R10.64] ;  /* 0x000000100a0e7981 */ /* 0x000f22000c1e1b00 */
[----:B------:R-:W-:Y:S01]  /*06a0*/  MOV R17, UR18 ;  /* 0x0000001200117c02 */ /* 0x000fe20008000f00 */
[----:B----4-:R-:W-:-:S04]  /*06b0*/  DFMA R8, R8, R14, R12 ;  /* 0x0000000e0808722b */ /* 0x010fc8000000000c */
[----:B------:R-:W-:-:S03]  /*06c0*/  IMAD.WIDE.U32 R14, R17, 0x8, R10 ;  /* 0x00000008110e7825 */ /* 0x000fc600078e000a */
[----:B------:R1:W-:Y:S04]  /*06d0*/  STG.E.64 desc[UR16][R2.64], R8 ;  /* 0x0000000802007986 */ /* 0x0003e8000c101b10 */
[----:B---3--:R-:W2:Y:S04]  /*06e0*/  LDG.E.64 R12, desc[UR16][R4.64+0x8] ;  /* 0x00000810040c7981 */ /* 0x008ea8000c1e1b00 */
[----:B------:R-:W2:Y:S01]  /*06f0*/  LDG.E.64 R16, desc[UR16][R14.64] ;  /* 0x000000100e107981 */ /* 0x000ea2000c1e1b00 */
[----:B------:R-:W-:-:S05]  /*0700*/  MOV R19, UR18 ;  /* 0x0000001200137c02 */ /* 0x000fca0008000f00 */
[----:B------:R-:W-:Y:S01]  /*0710*/  IMAD.WIDE.U32 R18, R19, 0x8, R14 ;  /* 0x0000000813127825 */ /* 0x000fe200078e000e */
[----:B--2---:R-:W-:-:S07]  /*0720*/  DFMA R16, R12, R16, R8 ;  /* 0x000000100c10722b */ /* 0x004fce0000000008 */
[----:B------:R2:W-:Y:S04]  /*0730*/  STG.E.64 desc[UR16][R2.64], R16 ;  /* 0x0000001002007986 */ /* 0x0005e8000c101b10 */
[----:B------:R-:W3:Y:S04]  /*0740*/  LDG.E.64 R10, desc[UR16][R4.64+0x10] ;  /* 0x00001010040a7981 */ /* 0x000ee8000c1e1b00 */
[----:B------:R-:W3:Y:S01]  /*0750*/  LDG.E.64 R12, desc[UR16][R18.64] ;  /* 0x00000010120c7981 */ /* 0x000ee2000c1e1b00 */
[----:B------:R-:W-:-:S05]  /*0760*/  MOV R21, UR18 ;  /* 0x0000001200157c02 */ /* 0x000fca0008000f00 */
[----:B-1----:R-:W-:Y:S01]  /*0770*/  IMAD.WIDE.U32 R8, R21, 0x8, R18 ;  /* 0x0000000815087825 */ /* 0x002fe200078e0012 */
[----:B---3--:R-:W-:-:S07]  /*0780*/  DFMA R10, R10, R12, R16 ;  /* 0x0000000c0a0a722b */ /* 0x008fce0000000010 */
[----:B------:R2:W-:Y:S04]  /*0790*/  STG.E.64 desc[UR16][R2.64], R10 ;  /* 0x0000000a02007986 */ /* 0x0005e8000c101b10 */
[----:B------:R-:W3:Y:S04]  /*07a0*/  LDG.E.64 R12, desc[UR16][R4.64+0x18] ;  /* 0x00001810040c7981 */ /* 0x000ee8000c1e1b00 */
[----:B------:R-:W3:Y:S01]  /*07b0*/  LDG.E.64 R8, desc[UR16][R8.64] ;  /* 0x0000001008087981 */ /* 0x000ee2000c1e1b00 */
[----:B------:R-:W-:Y:S01]  /*07c0*/  IADD3 R7, PT, PT, R7, 0x4, RZ ;  /* 0x0000000407077810 */ /* 0x000fe20007ffe0ff */
[----:B---3--:R-:W-:-:S07]  /*07d0*/  DFMA R12, R12, R8, R10 ;  /* 0x000000080c0c722b */ /* 0x008fce000000000a */
[----:B------:R2:W-:Y:S04]  /*07e0*/  STG.E.64 desc[UR16][R2.64], R12 ;  /* 0x0000000c02007986 */ /* 0x0005e8000c101b10 */
.L_x_2:
[----:B------:R-:W-:-:S13]  /*07f0*/  ISETP.NE.AND P0, PT, RZ, UR4, PT ;  /* 0x00000004ff007c0c */ /* 0x000fda000bf05270 */
[----:B------:R-:W-:Y:S05]  /*0800*/  @!P0 EXIT ;  /* 0x000000000000894d */ /* 0x000fea0003800000 */
[----:B------:R-:W-:-:S09]  /*0810*/  UISETP.NE.AND UP0, UPT, UR4, 0x1, UPT ;  /* 0x000000010400788c */ /* 0x000fd2000bf05270 */
[----:B------:R-:W-:Y:S05]  /*0820*/  BRA.U !UP0, `(.L_x_3) ;  /* 0x0000000108447547 */ /* 0x000fea000b800000 */
[----:B------:R-:W1:Y:S01]  /*0830*/  LDC.64 R4, c[0x0][0x380] ;  /* 0x0000e000ff047b82 */ /* 0x000e620000000a00 */
[----:B--2---:R-:W-:Y:S01]  /*0840*/  IADD3 R11, PT, PT, R6, R7, RZ ;  /* 0x00000007060b7210 */ /* 0x004fe20007ffe0ff */
        /* <DEDUP_REMOVED lines=12> */
[----:B------:R-:W-:Y:S01]  /*0910*/  IADD3 R7, PT, PT, R7, 0x2, RZ ;  /* 0x0000000207077810 */ /* 0x000fe20007ffe0ff */
[----:B--2---:R-:W-:-:S07]  /*0920*/  DFMA R12, R12, R8, R4 ;  /* 0x000000080c0c722b */ /* 0x004fce0000000004 */
[----:B------:R1:W-:Y:S04]  /*0930*/  STG.E.64 desc[UR16][R2.64], R12 ;  /* 0x0000000c02007986 */ /* 0x0003e8000c101b10 */
.L_x_3:
[----:B------:R-:W-:-:S04]  /*0940*/  ULOP3.LUT UR4, UR18, 0x1, URZ, 0xc0, !UPT ;  /* 0x0000000112047892 */ /* 0x000fc8000f8ec0ff */
[----:B------:R-:W-:-:S06]  /*0950*/  UISETP.NE.U32.AND UP0, UPT, UR4, 0x1, UPT ;  /* 0x000000010400788c */ /* 0x000fcc000bf05070 */
[----:B------:R-:W-:-:S13]  /*0960*/  PLOP3.LUT P0, PT, PT, PT, UP0, 0x80, 0x8 ;  /* 0x000000000008781c */ /* 0x000fda0003f0f008 */
[----:B------:R-:W-:Y:S05]  /*0970*/  @P0 EXIT ;  /* 0x000000000000094d */ /* 0x000fea0003800000 */
[----:B-1----:R-:W1:Y:S01]  /*0980*/  LDC.64 R4, c[0x0][0x380] ;  /* 0x0000e000ff047b82 */ /* 0x002e620000000a00 */
[----:B--2---:R-:W-:Y:S01]  /*0990*/  IADD3 R11, PT, PT, R6, R7, RZ ;  /* 0x00000007060b7210 */ /* 0x004fe20007ffe0ff */
[----:B------:R-:W-:-:S06]  /*09a0*/  IMAD R7, R7, UR18, R0 ;  /* 0x0000001207077c24 */ /* 0x000fcc000f8e0200 */
[----:B------:R-:W2:Y:S01]  /*09b0*/  LDC.64 R8, c[0x0][0x388] ;  /* 0x0000e200ff087b82 */ /* 0x000ea20000000a00 */
[----:B-1----:R-:W-:-:S06]  /*09c0*/  IMAD.WIDE R4, R11, 0x8, R4 ;  /* 0x000000080b047825 */ /* 0x002fcc00078e0204 */
[----:B------:R-:W3:Y:S01]  /*09d0*/  LDG.E.64 R4, desc[UR16][R4.64] ;  /* 0x0000001004047981 */ /* 0x000ee2000c1e1b00 */
[----:B--2---:R-:W-:-:S06]  /*09e0*/  IMAD.WIDE R6, R7, 0x8, R8 ;  /* 0x0000000807067825 */ /* 0x004fcc00078e0208 */
[----:B------:R-:W3:Y:S02]  /*09f0*/  LDG.E.64 R6, desc[UR16][R6.64] ;  /* 0x0000001006067981 */ /* 0x000ee4000c1e1b00 */
[----:B---3--:R-:W-:-:S07]  /*0a00*/  DFMA R12, R4, R6, R12 ;  /* 0x00000006040c722b */ /* 0x008fce000000000c */
[----:B------:R-:W-:Y:S01]  /*0a10*/  STG.E.64 desc[UR16][R2.64], R12 ;  /* 0x0000000c02007986 */ /* 0x000fe2000c101b10 */
[----:B------:R-:W-:Y:S05]  /*0a20*/  EXIT ;  /* 0x000000000000794d */ /* 0x000fea0003800000 */
.L_x_4:
[----:B------:R-:W-:-:S00]  /*0a30*/  BRA `(.L_x_4) ;  /* 0xfffffffc00fc7947 */ /* 0x000fc0000383ffff */
[----:B------:R-:W-:-:S00]  /*0a40*/  NOP ;  /* 0x0000000000007918 */ /* 0x000fc00000000000 */
        /* <DEDUP_REMOVED lines=11> */
.L_x_5:


//--------------------- .nv.shared.reserved.0     --------------------------
	.section	.nv.shared.reserved.0,"aw",@nobits
	.weak		__nv_reservedSMEM_offset_0_alias
	.size		__nv_reservedSMEM_offset_0_alias, 0, 64
	.other		__nv_reservedSMEM_offset_0_alias,@"STO_CUDA_RESERVED_SHARED STV_DEFAULT"
__nv_reservedSMEM_offset_0_alias:
	.zero		0
	.zero		64


//--------------------- .nv.constant0._Z13matrixProductPdS_S_iii --------------------------
	.section	.nv.constant0._Z13matrixProductPdS_S_iii,"a",@progbits
	.sectionflags	@""
	.align	4
.nv.constant0._Z13matrixProductPdS_S_iii:
	.zero		932


//--------------------- SYMBOLS --------------------------

	.type		.nv.reservedSmem.offset0,@object
	.size		.nv.reservedSmem.offset0,0x4
